//
// Generated by NVIDIA NVVM Compiler
//
// Compiler Build ID: CL-36424714
// Cuda compilation tools, release 13.0, V13.0.88
// Based on NVVM 20.0.0
//

.version 9.0
.target sm_100
.address_size 64

	// .globl	_Z14distanceKernalPffi
.extern .func  (.param .b32 func_retval0) vprintf
(
	.param .b64 vprintf_param_0,
	.param .b64 vprintf_param_1
)
;
.global .align 1 .b8 $str[36] = {105, 32, 61, 32, 37, 50, 100, 58, 32, 100, 105, 115, 116, 32, 102, 114, 111, 109, 32, 37, 102, 32, 116, 111, 32, 37, 102, 32, 105, 115, 32, 37, 102, 46, 10};

.visible .entry _Z14distanceKernalPffi(
	.param .u64 .ptr .align 1 _Z14distanceKernalPffi_param_0,
	.param .f32 _Z14distanceKernalPffi_param_1,
	.param .u32 _Z14distanceKernalPffi_param_2
)
{
	.local .align 16 .b8 	__local_depot0[32];
	.reg .b64 	%SP;
	.reg .b64 	%SPL;
	.reg .b32 	%r<9>;
	.reg .b32 	%f<8>;
	.reg .b64 	%rd<9>;
	.reg .b64 	%fd<4>;

	mov.u64 	%SPL, __local_depot0;
	cvta.local.u64 	%SP, %SPL;
	ld.param.u64 	%rd1, [_Z14distanceKernalPffi_param_0];
	ld.param.f32 	%f1, [_Z14distanceKernalPffi_param_1];
	ld.param.u32 	%r1, [_Z14distanceKernalPffi_param_2];
	cvta.to.global.u64 	%rd2, %rd1;
	add.u64 	%rd3, %SP, 0;
	add.u64 	%rd4, %SPL, 0;
	mov.u32 	%r2, %ctaid.x;
	mov.u32 	%r3, %ntid.x;
	mov.u32 	%r4, %tid.x;
	mad.lo.s32 	%r5, %r2, %r3, %r4;
	cvt.rn.f32.s32 	%f2, %r5;
	add.s32 	%r6, %r1, -1;
	cvt.rn.f32.s32 	%f3, %r6;
	div.rn.f32 	%f4, %f2, %f3;
	sub.f32 	%f5, %f1, %f4;
	mul.f32 	%f6, %f5, %f5;
	sqrt.rn.f32 	%f7, %f6;
	mul.wide.s32 	%rd5, %r5, 4;
	add.s64 	%rd6, %rd2, %rd5;
	st.global.f32 	[%rd6], %f7;
	cvt.f64.f32 	%fd1, %f1;
	cvt.f64.f32 	%fd2, %f4;
	cvt.f64.f32 	%fd3, %f7;
	st.local.u32 	[%rd4], %r5;
	st.local.f64 	[%rd4+8], %fd1;
	st.local.v2.f64 	[%rd4+16], {%fd2, %fd3};
	mov.u64 	%rd7, $str;
	cvta.global.u64 	%rd8, %rd7;
	{ // callseq 0, 0
	.param .b64 param0;
	st.param.b64 	[param0], %rd8;
	.param .b64 param1;
	st.param.b64 	[param1], %rd3;
	.param .b32 retval0;
	call.uni (retval0), 
	vprintf, 
	(
	param0, 
	param1
	);
	ld.param.b32 	%r7, [retval0];
	} // callseq 0
	ret;

}


// ===== COMPILED SASS (sm_100) =====

	.target	sm_100

	.elftype	@"ET_EXEC"


//--------------------- .note.nv.tkinfo           --------------------------
	.section	.note.nv.tkinfo,"",@"SHT_NOTE"
	.sectionflags	@"SHF_NOTE_NV_TKINFO"
	.tkinfo
        /*0018*/ 	.word	0x00000002
        /*0030*/ 	.string	""
        /*0030*/ 	.string	"ptxas"
        /*0030*/ 	.string	"Cuda compilation tools, release 13.0, V13.0.88"
        /*0030*/ 	.string	"Build cuda_13.0.r13.0/compiler.36424714_0"
        /*0030*/ 	.string	"-arch sm_100 -m 64 "



//--------------------- .note.nv.cuinfo           --------------------------
	.section	.note.nv.cuinfo,"",@"SHT_NOTE"
	.sectionflags	@"SHF_NOTE_NV_CUINFO"
        /*0018*/ 	.short	0x0002
        /*001a*/ 	.short	0x0064
        /*001c*/ 	.short	0x0082
	.zero		2


//--------------------- .nv.info                  --------------------------
	.section	.nv.info,"",@"SHT_CUDA_INFO"
	.align	4


	//----- nvinfo : EIATTR_REGCOUNT
	.align		4
        /*0000*/ 	.byte	0x04, 0x2f
        /*0002*/ 	.short	(.L_2 - .L_1)
	.align		4
.L_1:
        /*0004*/ 	.word	index@(_Z14distanceKernalPffi)
        /*0008*/ 	.word	0x00000018


	//----- nvinfo : EIATTR_FRAME_SIZE
	.align		4
.L_2:
        /*000c*/ 	.byte	0x04, 0x11
        /*000e*/ 	.short	(.L_4 - .L_3)
	.align		4
.L_3:
        /*0010*/ 	.word	index@($__internal_1_$__cuda_sm3x_div_rn_noftz_f32_slowpath)
        /*0014*/ 	.word	0x00000020


	//----- nvinfo : EIATTR_FRAME_SIZE
	.align		4
.L_4:
        /*0018*/ 	.byte	0x04, 0x11
        /*001a*/ 	.short	(.L_6 - .L_5)
	.align		4
.L_5:
        /*001c*/ 	.word	index@($__internal_0_$__cuda_sm20_sqrt_rn_f32_slowpath)
        /*0020*/ 	.word	0x00000020


	//----- nvinfo : EIATTR_FRAME_SIZE
	.align		4
.L_6:
        /*0024*/ 	.byte	0x04, 0x11
        /*0026*/ 	.short	(.L_8 - .L_7)
	.align		4
.L_7:
        /*0028*/ 	.word	index@(_Z14distanceKernalPffi)
        /*002c*/ 	.word	0x00000020


	//----- nvinfo : EIATTR_MIN_STACK_SIZE
	.align		4
.L_8:
        /*0030*/ 	.byte	0x04, 0x12
        /*0032*/ 	.short	(.L_10 - .L_9)
	.align		4
.L_9:
        /*0034*/ 	.word	index@(_Z14distanceKernalPffi)
        /*0038*/ 	.word	0x00000020
.L_10:


//--------------------- .nv.compat                --------------------------
	.section	.nv.compat,"",@"SHT_CUDA_COMPAT_INFO"
	.align	4
        /*0000*/ 	.byte	0x02, 0x09, 0x00, 0x00, 0x02, 0x02, 0x01, 0x00, 0x02, 0x05, 0x05, 0x00, 0x03, 0x07, 0x01, 0x01
        /*0010*/ 	.byte	0x02, 0x03, 0x00, 0x00, 0x02, 0x06, 0x01, 0x00, 0x04, 0x0b, 0x08, 0x00, 0x01, 0x00, 0x00, 0x00
        /*0020*/ 	.byte	0x00, 0x00, 0x00, 0x00


//--------------------- .nv.info._Z14distanceKernalPffi --------------------------
	.section	.nv.info._Z14distanceKernalPffi,"",@"SHT_CUDA_INFO"
	.sectionflags	@""
	.align	4


	//----- nvinfo : EIATTR_CUDA_API_VERSION
	.align		4
        /*0000*/ 	.byte	0x04, 0x37
        /*0002*/ 	.short	(.L_12 - .L_11)
.L_11:
        /*0004*/ 	.word	0x00000082


	//----- nvinfo : EIATTR_KPARAM_INFO
	.align		4
.L_12:
        /*0008*/ 	.byte	0x04, 0x17
        /*000a*/ 	.short	(.L_14 - .L_13)
.L_13:
        /*000c*/ 	.word	0x00000000
        /*0010*/ 	.short	0x0002
        /*0012*/ 	.short	0x000c
        /*0014*/ 	.byte	0x00, 0xf0, 0x11, 0x00


	//----- nvinfo : EIATTR_KPARAM_INFO
	.align		4
.L_14:
        /*0018*/ 	.byte	0x04, 0x17
        /*001a*/ 	.short	(.L_16 - .L_15)
.L_15:
        /*001c*/ 	.word	0x00000000
        /*0020*/ 	.short	0x0001
        /*0022*/ 	.short	0x0008
        /*0024*/ 	.byte	0x00, 0xf0, 0x11, 0x00


	//----- nvinfo : EIATTR_KPARAM_INFO
	.align		4
.L_16:
        /*0028*/ 	.byte	0x04, 0x17
        /*002a*/ 	.short	(.L_18 - .L_17)
.L_17:
        /*002c*/ 	.word	0x00000000
        /*0030*/ 	.short	0x0000
        /*0032*/ 	.short	0x0000
        /*0034*/ 	.byte	0x00, 0xf5, 0x21, 0x00


	//----- nvinfo : EIATTR_SPARSE_MMA_MASK
	.align		4
.L_18:
        /*0038*/ 	.byte	0x03, 0x50
        /*003a*/ 	.short	0x0000


	//----- nvinfo : EIATTR_MAXREG_COUNT
	.align		4
        /*003c*/ 	.byte	0x03, 0x1b
        /*003e*/ 	.short	0x00ff


	//----- nvinfo : EIATTR_EXTERNS
	.align		4
        /*0040*/ 	.byte	0x04, 0x0f
        /*0042*/ 	.short	(.L_20 - .L_19)


	//   ....[0]....
	.align		4
.L_19:
        /*0044*/ 	.word	index@(vprintf)


	//----- nvinfo : EIATTR_MERCURY_ISA_VERSION
	.align		4
.L_20:
        /*0048*/ 	.byte	0x03, 0x5f
        /*004a*/ 	.short	0x0101


	//----- nvinfo : EIATTR_VRC_CTA_INIT_COUNT
	.align		4
        /*004c*/ 	.byte	0x02, 0x4a
	.zero		1
	.zero		1


	//----- nvinfo : EIATTR_SYSCALL_OFFSETS
	.align		4
        /*0050*/ 	.byte	0x04, 0x46
        /*0052*/ 	.short	(.L_22 - .L_21)


	//   ....[0]....
.L_21:
        /*0054*/ 	.word	0x000003f0


	//----- nvinfo : EIATTR_EXIT_INSTR_OFFSETS
	.align		4
.L_22:
        /*0058*/ 	.byte	0x04, 0x1c
        /*005a*/ 	.short	(.L_24 - .L_23)


	//   ....[0]....
.L_23:
        /*005c*/ 	.word	0x00000400


	//----- nvinfo : EIATTR_CRS_STACK_SIZE
	.align		4
.L_24:
        /*0060*/ 	.byte	0x04, 0x1e
        /*0062*/ 	.short	(.L_26 - .L_25)
.L_25:
        /*0064*/ 	.word	0x00000000


	//----- nvinfo : EIATTR_CBANK_PARAM_SIZE
	.align		4
.L_26:
        /*0068*/ 	.byte	0x03, 0x19
        /*006a*/ 	.short	0x0010


	//----- nvinfo : EIATTR_PARAM_CBANK
	.align		4
        /*006c*/ 	.byte	0x04, 0x0a
        /*006e*/ 	.short	(.L_28 - .L_27)
	.align		4
.L_27:
        /*0070*/ 	.word	index@(.nv.constant0._Z14distanceKernalPffi)
        /*0074*/ 	.short	0x0380
        /*0076*/ 	.short	0x0010


	//----- nvinfo : EIATTR_SW_WAR
	.align		4
.L_28:
        /*0078*/ 	.byte	0x04, 0x36
        /*007a*/ 	.short	(.L_30 - .L_29)
.L_29:
        /*007c*/ 	.word	0x00000008
.L_30:


//--------------------- .nv.callgraph             --------------------------
	.section	.nv.callgraph,"",@"SHT_CUDA_CALLGRAPH"
	.align	4
	.sectionentsize	8
	.align		4
        /*0000*/ 	.word	0x00000000
	.align		4
        /*0004*/ 	.word	0xffffffff
	.align		4
        /*0008*/ 	.word	index@(_Z14distanceKernalPffi)
	.align		4
        /*000c*/ 	.word	index@(vprintf)
	.align		4
        /*0010*/ 	.word	0x00000000
	.align		4
        /*0014*/ 	.word	0xfffffffe
	.align		4
        /*0018*/ 	.word	0x00000000
	.align		4
        /*001c*/ 	.word	0xfffffffd
	.align		4
        /*0020*/ 	.word	0x00000000
	.align		4
        /*0024*/ 	.word	0xfffffffc


//--------------------- .nv.constant4             --------------------------
	.section	.nv.constant4,"a",@progbits
	.align	8
	.align		8
.nv.constant4:
        /*0000*/ 	.dword	vprintf
	.align		8
        /*0008*/ 	.dword	$str


//--------------------- .text._Z14distanceKernalPffi --------------------------
	.section	.text._Z14distanceKernalPffi,"ax",@progbits
	.align	128
        .global         _Z14distanceKernalPffi
        .type           _Z14distanceKernalPffi,@function
        .size           _Z14distanceKernalPffi,(.L_x_21 - _Z14distanceKernalPffi)
        .other          _Z14distanceKernalPffi,@"STO_CUDA_ENTRY STV_DEFAULT"
_Z14distanceKernalPffi:
.text._Z14distanceKernalPffi:
[----:B------:R-:W0:Y:S01]  /*0000*/  LDC R1, c[0x0][0x37c] ;  /* 0x0000df00ff017b82 */ /* 0x000e220000000800 */
[----:B------:R-:W1:Y:S01]  /*0010*/  LDCU UR4, c[0x0][0x38c] ;  /* 0x00007180ff0477ac */ /* 0x000e620008000800 */
[----:B------:R-:W2:Y:S06]  /*0020*/  S2R R5, SR_TID.X ;  /* 0x0000000000057919 */ /* 0x000eac0000002100 */
[----:B------:R-:W2:Y:S01]  /*0030*/  S2UR UR6, SR_CTAID.X ;  /* 0x00000000000679c3 */ /* 0x000ea20000002500 */
[----:B0-----:R-:W-:Y:S01]  /*0040*/  VIADD R1, R1, 0xffffffe0 ;  /* 0xffffffe001017836 */ /* 0x001fe20000000000 */
[----:B------:R-:W0:Y:S01]  /*0050*/  LDCU UR5, c[0x0][0x2fc] ;  /* 0x00005f80ff0577ac */ /* 0x000e220008000800 */
[----:B------:R-:W-:Y:S05]  /*0060*/  BSSY.RECONVERGENT B0, `(.L_x_0) ;  /* 0x0000014000007945 */ /* 0x000fea0003800200 */
[----:B------:R-:W2:Y:S01]  /*0070*/  LDC R0, c[0x0][0x360] ;  /* 0x0000d800ff007b82 */ /* 0x000ea20000000800 */
[----:B-1----:R-:W-:-:S06]  /*0080*/  UIADD3 UR4, UPT, UPT, UR4, -0x1, URZ ;  /* 0xffffffff04047890 */ /* 0x002fcc000fffe0ff */
[----:B------:R-:W-:-:S04]  /*0090*/  I2FP.F32.S32 R3, UR4 ;  /* 0x0000000400037c45 */ /* 0x000fc80008201400 */
[----:B------:R-:W1:Y:S01]  /*00a0*/  MUFU.RCP R4, R3 ;  /* 0x0000000300047308 */ /* 0x000e620000001000 */
[----:B------:R-:W3:Y:S01]  /*00b0*/  LDCU UR4, c[0x0][0x2f8] ;  /* 0x00005f00ff0477ac */ /* 0x000ee20008000800 */
[----:B--2---:R-:W-:-:S05]  /*00c0*/  IMAD R0, R0, UR6, R5 ;  /* 0x0000000600007c24 */ /* 0x004fca000f8e0205 */
[----:B------:R-:W-:-:S04]  /*00d0*/  I2FP.F32.S32 R2, R0 ;  /* 0x0000000000027245 */ /* 0x000fc80000201400 */
[----:B------:R-:W2:Y:S01]  /*00e0*/  FCHK P0, R2, R3 ;  /* 0x0000000302007302 */ /* 0x000ea20000000000 */
[----:B-1----:R-:W-:Y:S01]  /*00f0*/  FFMA R5, -R3, R4, 1 ;  /* 0x3f80000003057423 */ /* 0x002fe20000000104 */
[----:B---3--:R-:W-:-:S03]  /*0100*/  IADD3 R6, P1, PT, R1, UR4, RZ ;  /* 0x0000000401067c10 */ /* 0x008fc6000ff3e0ff */
[----:B------:R-:W-:Y:S02]  /*0110*/  FFMA R5, R4, R5, R4 ;  /* 0x0000000504057223 */ /* 0x000fe40000000004 */
[----:B0-----:R-:W-:Y:S02]  /*0120*/  IMAD.X R7, RZ, RZ, UR5, P1 ;  /* 0x00000005ff077e24 */ /* 0x001fe400088e06ff */
[----:B------:R-:W-:-:S04]  /*0130*/  FFMA R4, R2, R5, RZ ;  /* 0x0000000502047223 */ /* 0x000fc800000000ff */
[----:B------:R-:W-:-:S04]  /*0140*/  FFMA R8, -R3, R4, R2 ;  /* 0x0000000403087223 */ /* 0x000fc80000000102 */
[----:B------:R-:W-:Y:S01]  /*0150*/  FFMA R8, R5, R8, R4 ;  /* 0x0000000805087223 */ /* 0x000fe20000000004 */
[----:B--2---:R-:W-:Y:S06]  /*0160*/  @!P0 BRA `(.L_x_1) ;  /* 0x00000000000c8947 */ /* 0x004fec0003800000 */
[----:B------:R-:W-:-:S07]  /*0170*/  MOV R4, 0x190 ;  /* 0x0000019000047802 */ /* 0x000fce0000000f00 */
[----:B------:R-:W-:Y:S05]  /*0180*/  CALL.REL.NOINC `($__internal_1_$__cuda_sm3x_div_rn_noftz_f32_slowpath) ;  /* 0x0000000000fc7944 */ /* 0x000fea0003c00000 */
[----:B------:R-:W-:-:S07]  /*0190*/  IMAD.MOV.U32 R8, RZ, RZ, R2 ;  /* 0x000000ffff087224 */ /* 0x000fce00078e0002 */
.L_x_1:
[----:B------:R-:W-:Y:S05]  /*01a0*/  BSYNC.RECONVERGENT B0 ;  /* 0x0000000000007941 */ /* 0x000fea0003800200 */
.L_x_0:
[----:B------:R-:W0:Y:S01]  /*01b0*/  LDCU UR4, c[0x0][0x388] ;  /* 0x00007100ff0477ac */ /* 0x000e220008000800 */
[----:B------:R-:W-:Y:S01]  /*01c0*/  BSSY.RECONVERGENT B0, `(.L_x_2) ;  /* 0x0000012000007945 */ /* 0x000fe20003800200 */
[----:B0-----:R-:W-:Y:S01]  /*01d0*/  FADD R2, -R8, UR4 ;  /* 0x0000000408027e21 */ /* 0x001fe20008000100 */
[----:B------:R-:W0:Y:S03]  /*01e0*/  LDCU.64 UR4, c[0x0][0x358] ;  /* 0x00006b00ff0477ac */ /* 0x000e260008000a00 */
[----:B------:R-:W-:-:S04]  /*01f0*/  FMUL R3, R2, R2 ;  /* 0x0000000202037220 */ /* 0x000fc80000400000 */
[----:B------:R-:W-:Y:S01]  /*0200*/  VIADD R2, R3, 0xf3000000 ;  /* 0xf300000003027836 */ /* 0x000fe20000000000 */
[----:B------:R1:W2:Y:S04]  /*0210*/  MUFU.RSQ R4, R3 ;  /* 0x0000000300047308 */ /* 0x0002a80000001400 */
[----:B------:R-:W-:-:S13]  /*0220*/  ISETP.GT.U32.AND P0, PT, R2, 0x727fffff, PT ;  /* 0x727fffff0200780c */ /* 0x000fda0003f04070 */
[----:B012---:R-:W-:Y:S05]  /*0230*/  @!P0 BRA `(.L_x_3) ;  /* 0x0000000000188947 */ /* 0x007fea0003800000 */
[----:B------:R-:W-:Y:S01]  /*0240*/  BSSY.RECONVERGENT B1, `(.L_x_4) ;  /* 0x0000003000017945 */ /* 0x000fe20003800200 */
[----:B------:R-:W-:-:S07]  /*0250*/  MOV R12, 0x270 ;  /* 0x00000270000c7802 */ /* 0x000fce0000000f00 */
[----:B------:R-:W-:Y:S05]  /*0260*/  CALL.REL.NOINC `($__internal_0_$__cuda_sm20_sqrt_rn_f32_slowpath) ;  /* 0x0000000000687944 */ /* 0x000fea0003c00000 */
[----:B------:R-:W-:Y:S05]  /*0270*/  BSYNC.RECONVERGENT B1 ;  /* 0x0000000000017941 */ /* 0x000fea0003800200 */
.L_x_4:
[----:B------:R-:W-:Y:S01]  /*0280*/  IMAD.MOV.U32 R2, RZ, RZ, R4 ;  /* 0x000000ffff027224 */ /* 0x000fe200078e0004 */
[----:B------:R-:W-:Y:S06]  /*0290*/  BRA `(.L_x_5) ;  /* 0x0000000000107947 */ /* 0x000fec0003800000 */
.L_x_3:
[----:B------:R-:W-:Y:S01]  /*02a0*/  FMUL.FTZ R2, R3, R4 ;  /* 0x0000000403027220 */ /* 0x000fe20000410000 */
[----:B------:R-:W-:-:S03]  /*02b0*/  FMUL.FTZ R4, R4, 0.5 ;  /* 0x3f00000004047820 */ /* 0x000fc60000410000 */
[----:B------:R-:W-:-:S04]  /*02c0*/  FFMA R3, -R2, R2, R3 ;  /* 0x0000000202037223 */ /* 0x000fc80000000103 */
[----:B------:R-:W-:-:S07]  /*02d0*/  FFMA R2, R3, R4, R2 ;  /* 0x0000000403027223 */ /* 0x000fce0000000002 */
.L_x_5:
[----:B------:R-:W-:Y:S05]  /*02e0*/  BSYNC.RECONVERGENT B0 ;  /* 0x0000000000007941 */ /* 0x000fea0003800200 */
.L_x_2:
[----:B------:R-:W0:Y:S01]  /*02f0*/  LDCU UR6, c[0x0][0x388] ;  /* 0x00007100ff0677ac */ /* 0x000e220008000800 */
[----:B------:R-:W1:Y:S01]  /*0300*/  LDC.64 R12, c[0x0][0x380] ;  /* 0x0000e000ff0c7b82 */ /* 0x000e620000000a00 */
[----:B------:R-:W-:Y:S01]  /*0310*/  F2F.F64.F32 R8, R8 ;  /* 0x0000000800087310 */ /* 0x000fe20000201800 */
[----:B------:R-:W-:Y:S01]  /*0320*/  MOV R3, 0x0 ;  /* 0x0000000000037802 */ /* 0x000fe20000000f00 */
[----:B------:R2:W-:Y:S05]  /*0330*/  STL [R1], R0 ;  /* 0x0000000001007387 */ /* 0x0005ea0000100800 */
[----:B------:R2:W3:Y:S01]  /*0340*/  LDC.64 R16, c[0x4][R3] ;  /* 0x0100000003107b82 */ /* 0x0004e20000000a00 */
[----:B------:R-:W4:Y:S08]  /*0350*/  F2F.F64.F32 R10, R2 ;  /* 0x00000002000a7310 */ /* 0x000f300000201800 */
[----:B0-----:R-:W0:Y:S01]  /*0360*/  F2F.F64.F32 R14, UR6 ;  /* 0x00000006000e7d10 */ /* 0x001e220008201800 */
[----:B------:R-:W5:Y:S01]  /*0370*/  LDCU.64 UR6, c[0x4][0x8] ;  /* 0x01000100ff0677ac */ /* 0x000f620008000a00 */
[----:B-1----:R-:W-:Y:S01]  /*0380*/  IMAD.WIDE R12, R0, 0x4, R12 ;  /* 0x00000004000c7825 */ /* 0x002fe200078e020c */
[----:B----4-:R2:W-:Y:S04]  /*0390*/  STL.128 [R1+0x10], R8 ;  /* 0x0000100801007387 */ /* 0x0105e80000100c00 */
[----:B------:R2:W-:Y:S04]  /*03a0*/  STG.E desc[UR4][R12.64], R2 ;  /* 0x000000020c007986 */ /* 0x0005e8000c101904 */
[----:B0-----:R2:W-:Y:S01]  /*03b0*/  STL.64 [R1+0x8], R14 ;  /* 0x0000080e01007387 */ /* 0x0015e20000100a00 */
[----:B-----5:R-:W-:Y:S01]  /*03c0*/  IMAD.U32 R4, RZ, RZ, UR6 ;  /* 0x00000006ff047e24 */ /* 0x020fe2000f8e00ff */
[----:B---3--:R-:W-:-:S07]  /*03d0*/  MOV R5, UR7 ;  /* 0x0000000700057c02 */ /* 0x008fce0008000f00 */
[----:B------:R-:W-:-:S07]  /*03e0*/  LEPC R20, `(.L_x_6) ;  /* 0x000000001014794e */ /* 0x000fce0000000000 */
[----:B--2---:R-:W-:Y:S05]  /*03f0*/  CALL.ABS.NOINC R16 ;  /* 0x0000000010007343 */ /* 0x004fea0003c00000 */
.L_x_6:
[----:B------:R-:W-:Y:S05]  /*0400*/  EXIT ;  /* 0x000000000000794d */ /* 0x000fea0003800000 */
        .weak           $__internal_0_$__cuda_sm20_sqrt_rn_f32_slowpath
        .type           $__internal_0_$__cuda_sm20_sqrt_rn_f32_slowpath,@function
        .size           $__internal_0_$__cuda_sm20_sqrt_rn_f32_slowpath,($__internal_1_$__cuda_sm3x_div_rn_noftz_f32_slowpath - $__internal_0_$__cuda_sm20_sqrt_rn_f32_slowpath)
$__internal_0_$__cuda_sm20_sqrt_rn_f32_slowpath:
[----:B------:R-:W-:-:S13]  /*0410*/  LOP3.LUT P0, RZ, R3, 0x7fffffff, RZ, 0xc0, !PT ;  /* 0x7fffffff03ff7812 */ /* 0x000fda000780c0ff */
[----:B------:R-:W-:Y:S05]  /*0420*/  @!P0 BRA `(.L_x_7) ;  /* 0x0000000000448947 */ /* 0x000fea0003800000 */
[----:B------:R-:W-:Y:S01]  /*0430*/  FSETP.GEU.FTZ.AND P0, PT, R3, RZ, PT ;  /* 0x000000ff0300720b */ /* 0x000fe20003f1e000 */
[----:B------:R-:W-:-:S12]  /*0440*/  IMAD.MOV.U32 R2, RZ, RZ, R3 ;  /* 0x000000ffff027224 */ /* 0x000fd800078e0003 */
[----:B------:R-:W-:Y:S01]  /*0450*/  @!P0 IMAD.MOV.U32 R3, RZ, RZ, 0x7fffffff ;  /* 0x7fffffffff038424 */ /* 0x000fe200078e00ff */
[----:B------:R-:W-:Y:S06]  /*0460*/  @!P0 BRA `(.L_x_7) ;  /* 0x0000000000348947 */ /* 0x000fec0003800000 */
[----:B------:R-:W-:-:S13]  /*0470*/  FSETP.GTU.FTZ.AND P0, PT, |R2|, +INF , PT ;  /* 0x7f8000000200780b */ /* 0x000fda0003f1c200 */
[----:B------:R-:W-:Y:S01]  /*0480*/  @P0 FADD.FTZ R3, R2, 1 ;  /* 0x3f80000002030421 */ /* 0x000fe20000010000 */
[----:B------:R-:W-:Y:S06]  /*0490*/  @P0 BRA `(.L_x_7) ;  /* 0x0000000000280947 */ /* 0x000fec0003800000 */
[----:B------:R-:W-:-:S13]  /*04a0*/  FSETP.NEU.FTZ.AND P0, PT, |R2|, +INF , PT ;  /* 0x7f8000000200780b */ /* 0x000fda0003f1d200 */
[----:B------:R-:W-:-:S04]  /*04b0*/  @P0 FFMA R4, R2, 1.84467440737095516160e+19, RZ ;  /* 0x5f80000002040823 */ /* 0x000fc800000000ff */
[----:B------:R-:W0:Y:S02]  /*04c0*/  @P0 MUFU.RSQ R3, R4 ;  /* 0x0000000400030308 */ /* 0x000e240000001400 */
[----:B0-----:R-:W-:Y:S01]  /*04d0*/  @P0 FMUL.FTZ R5, R4, R3 ;  /* 0x0000000304050220 */ /* 0x001fe20000410000 */
[----:B------:R-:W-:Y:S01]  /*04e0*/  @P0 FMUL.FTZ R11, R3, 0.5 ;  /* 0x3f000000030b0820 */ /* 0x000fe20000410000 */
[----:B------:R-:W-:Y:S02]  /*04f0*/  @!P0 IMAD.MOV.U32 R3, RZ, RZ, R2 ;  /* 0x000000ffff038224 */ /* 0x000fe400078e0002 */
[----:B------:R-:W-:-:S04]  /*0500*/  @P0 FADD.FTZ R9, -R5, -RZ ;  /* 0x800000ff05090221 */ /* 0x000fc80000010100 */
[----:B------:R-:W-:-:S04]  /*0510*/  @P0 FFMA R10, R5, R9, R4 ;  /* 0x00000009050a0223 */ /* 0x000fc80000000004 */
[----:B------:R-:W-:-:S04]  /*0520*/  @P0 FFMA R10, R10, R11, R5 ;  /* 0x0000000b0a0a0223 */ /* 0x000fc80000000005 */
[----:B------:R-:W-:-:S07]  /*0530*/  @P0 FMUL.FTZ R3, R10, 2.3283064365386962891e-10 ;  /* 0x2f8000000a030820 */ /* 0x000fce0000410000 */
.L_x_7:
[----:B------:R-:W-:Y:S02]  /*0540*/  IMAD.MOV.U32 R4, RZ, RZ, R3 ;  /* 0x000000ffff047224 */ /* 0x000fe400078e0003 */
[----:B------:R-:W-:Y:S02]  /*0550*/  HFMA2 R3, -RZ, RZ, 0, 0 ;  /* 0x00000000ff037431 */ /* 0x000fe400000001ff */
[----:B------:R-:W-:-:S04]  /*0560*/  IMAD.MOV.U32 R2, RZ, RZ, R12 ;  /* 0x000000ffff027224 */ /* 0x000fc800078e000c */
[----:B------:R-:W-:Y:S05]  /*0570*/  RET.REL.NODEC R2 `(_Z14distanceKernalPffi) ;  /* 0xfffffff802a07950 */ /* 0x000fea0003c3ffff */
        .weak           $__internal_1_$__cuda_sm3x_div_rn_noftz_f32_slowpath
        .type           $__internal_1_$__cuda_sm3x_div_rn_noftz_f32_slowpath,@function
        .size           $__internal_1_$__cuda_sm3x_div_rn_noftz_f32_slowpath,(.L_x_21 - $__internal_1_$__cuda_sm3x_div_rn_noftz_f32_slowpath)
$__internal_1_$__cuda_sm3x_div_rn_noftz_f32_slowpath:
[--C-:B------:R-:W-:Y:S01]  /*0580*/  SHF.R.U32.HI R8, RZ, 0x17, R3.reuse ;  /* 0x00000017ff087819 */ /* 0x100fe20000011603 */
[----:B------:R-:W-:Y:S01]  /*0590*/  BSSY.RECONVERGENT B1, `(.L_x_8) ;  /* 0x0000064000017945 */ /* 0x000fe20003800200 */
[--C-:B------:R-:W-:Y:S01]  /*05a0*/  SHF.R.U32.HI R5, RZ, 0x17, R2.reuse ;  /* 0x00000017ff057819 */ /* 0x100fe20000011602 */
[----:B------:R-:W-:Y:S01]  /*05b0*/  IMAD.MOV.U32 R10, RZ, RZ, R2 ;  /* 0x000000ffff0a7224 */ /* 0x000fe200078e0002 */
[----:B------:R-:W-:Y:S01]  /*05c0*/  LOP3.LUT R9, R8, 0xff, RZ, 0xc0, !PT ;  /* 0x000000ff08097812 */ /* 0x000fe200078ec0ff */
[----:B------:R-:W-:Y:S01]  /*05d0*/  IMAD.MOV.U32 R11, RZ, RZ, R3 ;  /* 0x000000ffff0b7224 */ /* 0x000fe200078e0003 */
[----:B------:R-:W-:-:S03]  /*05e0*/  LOP3.LUT R8, R5, 0xff, RZ, 0xc0, !PT ;  /* 0x000000ff05087812 */ /* 0x000fc600078ec0ff */
[----:B------:R-:W-:Y:S02]  /*05f0*/  VIADD R13, R9, 0xffffffff ;  /* 0xffffffff090d7836 */ /* 0x000fe40000000000 */
[----:B------:R-:W-:-:S03]  /*0600*/  VIADD R12, R8, 0xffffffff ;  /* 0xffffffff080c7836 */ /* 0x000fc60000000000 */
[----:B------:R-:W-:-:S04]  /*0610*/  ISETP.GT.U32.AND P0, PT, R13, 0xfd, PT ;  /* 0x000000fd0d00780c */ /* 0x000fc80003f04070 */
[----:B------:R-:W-:-:S13]  /*0620*/  ISETP.GT.U32.OR P0, PT, R12, 0xfd, P0 ;  /* 0x000000fd0c00780c */ /* 0x000fda0000704470 */
[----:B------:R-:W-:Y:S01]  /*0630*/  @!P0 MOV R5, RZ ;  /* 0x000000ff00058202 */ /* 0x000fe20000000f00 */
[----:B------:R-:W-:Y:S06]  /*0640*/  @!P0 BRA `(.L_x_9) ;  /* 0x00000000005c8947 */ /* 0x000fec0003800000 */
[----:B------:R-:W-:Y:S02]  /*0650*/  FSETP.GTU.FTZ.AND P0, PT, |R2|, +INF , PT ;  /* 0x7f8000000200780b */ /* 0x000fe40003f1c200 */
[----:B------:R-:W-:-:S04]  /*0660*/  FSETP.GTU.FTZ.AND P1, PT, |R3|, +INF , PT ;  /* 0x7f8000000300780b */ /* 0x000fc80003f3c200 */
[----:B------:R-:W-:-:S13]  /*0670*/  PLOP3.LUT P0, PT, P0, P1, PT, 0xf8, 0x8f ;  /* 0x00000000008f781c */ /* 0x000fda0000703f70 */
[----:B------:R-:W-:Y:S05]  /*0680*/  @P0 BRA `(.L_x_10) ;  /* 0x00000004004c0947 */ /* 0x000fea0003800000 */
[----:B------:R-:W-:-:S13]  /*0690*/  LOP3.LUT P0, RZ, R11, 0x7fffffff, R10, 0xc8, !PT ;  /* 0x7fffffff0bff7812 */ /* 0x000fda000780c80a */
[----:B------:R-:W-:Y:S05]  /*06a0*/  @!P0 BRA `(.L_x_11) ;  /* 0x00000004003c8947 */ /* 0x000fea0003800000 */
[C---:B------:R-:W-:Y:S02]  /*06b0*/  FSETP.NEU.FTZ.AND P2, PT, |R2|.reuse, +INF , PT ;  /* 0x7f8000000200780b */ /* 0x040fe40003f5d200 */
[----:B------:R-:W-:Y:S02]  /*06c0*/  FSETP.NEU.FTZ.AND P1, PT, |R3|, +INF , PT ;  /* 0x7f8000000300780b */ /* 0x000fe40003f3d200 */
[----:B------:R-:W-:-:S11]  /*06d0*/  FSETP.NEU.FTZ.AND P0, PT, |R2|, +INF , PT ;  /* 0x7f8000000200780b */ /* 0x000fd60003f1d200 */
[----:B------:R-:W-:Y:S05]  /*06e0*/  @!P1 BRA !P2, `(.L_x_11) ;  /* 0x00000004002c9947 */ /* 0x000fea0005000000 */
[----:B------:R-:W-:-:S04]  /*06f0*/  LOP3.LUT P2, RZ, R10, 0x7fffffff, RZ, 0xc0, !PT ;  /* 0x7fffffff0aff7812 */ /* 0x000fc8000784c0ff */
[----:B------:R-:W-:-:S13]  /*0700*/  PLOP3.LUT P1, PT, P1, P2, PT, 0x2f, 0xf2 ;  /* 0x0000000000f2781c */ /* 0x000fda0000f24577 */
[----:B------:R-:W-:Y:S05]  /*0710*/  @P1 BRA `(.L_x_12) ;  /* 0x0000000400181947 */ /* 0x000fea0003800000 */
[----:B------:R-:W-:-:S04]  /*0720*/  LOP3.LUT P1, RZ, R11, 0x7fffffff, RZ, 0xc0, !PT ;  /* 0x7fffffff0bff7812 */ /* 0x000fc8000782c0ff */
[----:B------:R-:W-:-:S13]  /*0730*/  PLOP3.LUT P0, PT, P0, P1, PT, 0x2f, 0xf2 ;  /* 0x0000000000f2781c */ /* 0x000fda0000702577 */
[----:B------:R-:W-:Y:S05]  /*0740*/  @P0 BRA `(.L_x_13) ;  /* 0x0000000400000947 */ /* 0x000fea0003800000 */
[----:B------:R-:W-:Y:S02]  /*0750*/  ISETP.GE.AND P0, PT, R12, RZ, PT ;  /* 0x000000ff0c00720c */ /* 0x000fe40003f06270 */
[----:B------:R-:W-:-:S11]  /*0760*/  ISETP.GE.AND P1, PT, R13, RZ, PT ;  /* 0x000000ff0d00720c */ /* 0x000fd60003f26270 */
[----:B------:R-:W-:Y:S02]  /*0770*/  @P0 IMAD.MOV.U32 R5, RZ, RZ, RZ ;  /* 0x000000ffff050224 */ /* 0x000fe400078e00ff */
[----:B------:R-:W-:Y:S01]  /*0780*/  @!P0 FFMA R10, R2, 1.84467440737095516160e+19, RZ ;  /* 0x5f800000020a8823 */ /* 0x000fe200000000ff */
[----:B------:R-:W-:Y:S02]  /*0790*/  @!P0 IMAD.MOV.U32 R5, RZ, RZ, -0x40 ;  /* 0xffffffc0ff058424 */ /* 0x000fe400078e00ff */
[----:B------:R-:W-:Y:S02]  /*07a0*/  @!P1 FFMA R11, R3, 1.84467440737095516160e+19, RZ ;  /* 0x5f800000030b9823 */ /* 0x000fe400000000ff */
[----:B------:R-:W-:-:S07]  /*07b0*/  @!P1 VIADD R5, R5, 0x40 ;  /* 0x0000004005059836 */ /* 0x000fce0000000000 */
.L_x_9:
[----:B------:R-:W-:Y:S01]  /*07c0*/  LEA R2, R9, 0xc0800000, 0x17 ;  /* 0xc080000009027811 */ /* 0x000fe200078eb8ff */
[----:B------:R-:W-:Y:S01]  /*07d0*/  BSSY.RECONVERGENT B2, `(.L_x_14) ;  /* 0x0000036000027945 */ /* 0x000fe20003800200 */
[----:B------:R-:W-:-:S03]  /*07e0*/  IADD3 R8, PT, PT, R8, -0x7f, RZ ;  /* 0xffffff8108087810 */ /* 0x000fc60007ffe0ff */
[----:B------:R-:W-:Y:S02]  /*07f0*/  IMAD.IADD R11, R11, 0x1, -R2 ;  /* 0x000000010b0b7824 */ /* 0x000fe400078e0a02 */
[C---:B------:R-:W-:Y:S01]  /*0800*/  IMAD R2, R8.reuse, -0x800000, R10 ;  /* 0xff80000008027824 */ /* 0x040fe200078e020a */
[----:B------:R-:W-:Y:S01]  /*0810*/  IADD3 R8, PT, PT, R8, 0x7f, -R9 ;  /* 0x0000007f08087810 */ /* 0x000fe20007ffe809 */
[----:B------:R-:W0:Y:S01]  /*0820*/  MUFU.RCP R3, R11 ;  /* 0x0000000b00037308 */ /* 0x000e220000001000 */
[----:B------:R-:W-:-:S03]  /*0830*/  FADD.FTZ R13, -R11, -RZ ;  /* 0x800000ff0b0d7221 */ /* 0x000fc60000010100 */
[----:B------:R-:W-:Y:S02]  /*0840*/  IMAD.IADD R8, R8, 0x1, R5 ;  /* 0x0000000108087824 */ /* 0x000fe400078e0205 */
[----:B0-----:R-:W-:-:S04]  /*0850*/  FFMA R12, R3, R13, 1 ;  /* 0x3f800000030c7423 */ /* 0x001fc8000000000d */
[----:B------:R-:W-:-:S04]  /*0860*/  FFMA R12, R3, R12, R3 ;  /* 0x0000000c030c7223 */ /* 0x000fc80000000003 */
[----:B------:R-:W-:-:S04]  /*0870*/  FFMA R3, R2, R12, RZ ;  /* 0x0000000c02037223 */ /* 0x000fc800000000ff */
[----:B------:R-:W-:-:S04]  /*0880*/  FFMA R10, R13, R3, R2 ;  /* 0x000000030d0a7223 */ /* 0x000fc80000000002 */
[----:B------:R-:W-:-:S04]  /*0890*/  FFMA R15, R12, R10, R3 ;  /* 0x0000000a0c0f7223 */ /* 0x000fc80000000003 */
[----:B------:R-:W-:-:S04]  /*08a0*/  FFMA R10, R13, R15, R2 ;  /* 0x0000000f0d0a7223 */ /* 0x000fc80000000002 */
[----:B------:R-:W-:-:S05]  /*08b0*/  FFMA R2, R12, R10, R15 ;  /* 0x0000000a0c027223 */ /* 0x000fca000000000f */
[----:B------:R-:W-:-:S04]  /*08c0*/  SHF.R.U32.HI R3, RZ, 0x17, R2 ;  /* 0x00000017ff037819 */ /* 0x000fc80000011602 */
[----:B------:R-:W-:-:S05]  /*08d0*/  LOP3.LUT R3, R3, 0xff, RZ, 0xc0, !PT ;  /* 0x000000ff03037812 */ /* 0x000fca00078ec0ff */
[----:B------:R-:W-:-:S04]  /*08e0*/  IMAD.IADD R9, R3, 0x1, R8 ;  /* 0x0000000103097824 */ /* 0x000fc800078e0208 */
[----:B------:R-:W-:-:S05]  /*08f0*/  VIADD R3, R9, 0xffffffff ;  /* 0xffffffff09037836 */ /* 0x000fca0000000000 */
[----:B------:R-:W-:-:S13]  /*0900*/  ISETP.GE.U32.AND P0, PT, R3, 0xfe, PT ;  /* 0x000000fe0300780c */ /* 0x000fda0003f06070 */
[----:B------:R-:W-:Y:S05]  /*0910*/  @!P0 BRA `(.L_x_15) ;  /* 0x0000000000808947 */ /* 0x000fea0003800000 */
[----:B------:R-:W-:-:S13]  /*0920*/  ISETP.GT.AND P0, PT, R9, 0xfe, PT ;  /* 0x000000fe0900780c */ /* 0x000fda0003f04270 */
[----:B------:R-:W-:Y:S05]  /*0930*/  @P0 BRA `(.L_x_16) ;  /* 0x00000000006c0947 */ /* 0x000fea0003800000 */
[----:B------:R-:W-:-:S13]  /*0940*/  ISETP.GE.AND P0, PT, R9, 0x1, PT ;  /* 0x000000010900780c */ /* 0x000fda0003f06270 */
[----:B------:R-:W-:Y:S05]  /*0950*/  @P0 BRA `(.L_x_17) ;  /* 0x0000000000740947 */ /* 0x000fea0003800000 */
[----:B------:R-:W-:Y:S02]  /*0960*/  ISETP.GE.AND P0, PT, R9, -0x18, PT ;  /* 0xffffffe80900780c */ /* 0x000fe40003f06270 */
[----:B------:R-:W-:-:S11]  /*0970*/  LOP3.LUT R2, R2, 0x80000000, RZ, 0xc0, !PT ;  /* 0x8000000002027812 */ /* 0x000fd600078ec0ff */
[----:B------:R-:W-:Y:S05]  /*0980*/  @!P0 BRA `(.L_x_17) ;  /* 0x0000000000688947 */ /* 0x000fea0003800000 */
[CCC-:B------:R-:W-:Y:S01]  /*0990*/  FFMA.RZ R3, R12.reuse, R10.reuse, R15.reuse ;  /* 0x0000000a0c037223 */ /* 0x1c0fe2000000c00f */
[CCC-:B------:R-:W-:Y:S01]  /*09a0*/  FFMA.RM R8, R12.reuse, R10.reuse, R15.reuse ;  /* 0x0000000a0c087223 */ /* 0x1c0fe2000000400f */
[C---:B------:R-:W-:Y:S02]  /*09b0*/  ISETP.NE.AND P2, PT, R9.reuse, RZ, PT ;  /* 0x000000ff0900720c */ /* 0x040fe40003f45270 */
[----:B------:R-:W-:Y:S02]  /*09c0*/  ISETP.NE.AND P1, PT, R9, RZ, PT ;  /* 0x000000ff0900720c */ /* 0x000fe40003f25270 */
[----:B------:R-:W-:Y:S01]  /*09d0*/  LOP3.LUT R5, R3, 0x7fffff, RZ, 0xc0, !PT ;  /* 0x007fffff03057812 */ /* 0x000fe200078ec0ff */
[----:B------:R-:W-:Y:S01]  /*09e0*/  FFMA.RP R3, R12, R10, R15 ;  /* 0x0000000a0c037223 */ /* 0x000fe2000000800f */
[C---:B------:R-:W-:Y:S01]  /*09f0*/  VIADD R10, R9.reuse, 0x20 ;  /* 0x00000020090a7836 */ /* 0x040fe20000000000 */
[----:B------:R-:W-:Y:S02]  /*0a00*/  IADD3 R9, PT, PT, -R9, RZ, RZ ;  /* 0x000000ff09097210 */ /* 0x000fe40007ffe1ff */
[----:B------:R-:W-:-:S02]  /*0a10*/  LOP3.LUT R5, R5, 0x800000, RZ, 0xfc, !PT ;  /* 0x0080000005057812 */ /* 0x000fc400078efcff */
[----:B------:R-:W-:Y:S02]  /*0a20*/  FSETP.NEU.FTZ.AND P0, PT, R3, R8, PT ;  /* 0x000000080300720b */ /* 0x000fe40003f1d000 */
[----:B------:R-:W-:Y:S02]  /*0a30*/  SHF.L.U32 R10, R5, R10, RZ ;  /* 0x0000000a050a7219 */ /* 0x000fe400000006ff */
[----:B------:R-:W-:Y:S02]  /*0a40*/  SEL R8, R9, RZ, P2 ;  /* 0x000000ff09087207 */ /* 0x000fe40001000000 */
[----:B------:R-:W-:Y:S02]  /*0a50*/  ISETP.NE.AND P1, PT, R10, RZ, P1 ;  /* 0x000000ff0a00720c */ /* 0x000fe40000f25270 */
[----:B------:R-:W-:Y:S02]  /*0a60*/  SHF.R.U32.HI R8, RZ, R8, R5 ;  /* 0x00000008ff087219 */ /* 0x000fe40000011605 */
[----:B------:R-:W-:-:S02]  /*0a70*/  PLOP3.LUT P0, PT, P0, P1, PT, 0xf8, 0x8f ;  /* 0x00000000008f781c */ /* 0x000fc40000703f70 */
[----:B------:R-:W-:Y:S02]  /*0a80*/  SHF.R.U32.HI R10, RZ, 0x1, R8 ;  /* 0x00000001ff0a7819 */ /* 0x000fe40000011608 */
[----:B------:R-:W-:-:S04]  /*0a90*/  SEL R3, RZ, 0x1, !P0 ;  /* 0x00000001ff037807 */ /* 0x000fc80004000000 */
[----:B------:R-:W-:-:S04]  /*0aa0*/  LOP3.LUT R3, R3, 0x1, R10, 0xf8, !PT ;  /* 0x0000000103037812 */ /* 0x000fc800078ef80a */
[----:B------:R-:W-:-:S05]  /*0ab0*/  LOP3.LUT R3, R3, R8, RZ, 0xc0, !PT ;  /* 0x0000000803037212 */ /* 0x000fca00078ec0ff */
[----:B------:R-:W-:-:S05]  /*0ac0*/  IMAD.IADD R3, R10, 0x1, R3 ;  /* 0x000000010a037824 */ /* 0x000fca00078e0203 */
[----:B------:R-:W-:Y:S01]  /*0ad0*/  LOP3.LUT R2, R3, R2, RZ, 0xfc, !PT ;  /* 0x0000000203027212 */ /* 0x000fe200078efcff */
[----:B------:R-:W-:Y:S06]  /*0ae0*/  BRA `(.L_x_17) ;  /* 0x0000000000107947 */ /* 0x000fec0003800000 */
.L_x_16:
[----:B------:R-:W-:-:S04]  /*0af0*/  LOP3.LUT R2, R2, 0x80000000, RZ, 0xc0, !PT ;  /* 0x8000000002027812 */ /* 0x000fc800078ec0ff */
[----:B------:R-:W-:Y:S01]  /*0b00*/  LOP3.LUT R2, R2, 0x7f800000, RZ, 0xfc, !PT ;  /* 0x7f80000002027812 */ /* 0x000fe200078efcff */
[----:B------:R-:W-:Y:S06]  /*0b10*/  BRA `(.L_x_17) ;  /* 0x0000000000047947 */ /* 0x000fec0003800000 */
.L_x_15:
[----:B------:R-:W-:-:S07]  /*0b20*/  IMAD R2, R8, 0x800000, R2 ;  /* 0x0080000008027824 */ /* 0x000fce00078e0202 */
.L_x_17:
[----:B------:R-:W-:Y:S05]  /*0b30*/  BSYNC.RECONVERGENT B2 ;  /* 0x0000000000027941 */ /* 0x000fea0003800200 */
.L_x_14:
[----:B------:R-:W-:Y:S05]  /*0b40*/  BRA `(.L_x_18) ;  /* 0x0000000000207947 */ /* 0x000fea0003800000 */
.L_x_13:
[----:B------:R-:W-:-:S04]  /*0b50*/  LOP3.LUT R2, R11, 0x80000000, R10, 0x48, !PT ;  /* 0x800000000b027812 */ /* 0x000fc800078e480a */
[----:B------:R-:W-:Y:S01]  /*0b60*/  LOP3.LUT R2, R2, 0x7f800000, RZ, 0xfc, !PT ;  /* 0x7f80000002027812 */ /* 0x000fe200078efcff */
[----:B------:R-:W-:Y:S06]  /*0b70*/  BRA `(.L_x_18) ;  /* 0x0000000000147947 */ /* 0x000fec0003800000 */
.L_x_12:
[----:B------:R-:W-:Y:S01]  /*0b80*/  LOP3.LUT R2, R11, 0x80000000, R10, 0x48, !PT ;  /* 0x800000000b027812 */ /* 0x000fe200078e480a */
[----:B------:R-:W-:Y:S06]  /*0b90*/  BRA `(.L_x_18) ;  /* 0x00000000000c7947 */ /* 0x000fec0003800000 */
.L_x_11:
[----:B------:R-:W0:Y:S01]  /*0ba0*/  MUFU.RSQ R2, -QNAN ;  /* 0xffc0000000027908 */ /* 0x000e220000001400 */
[----:B------:R-:W-:Y:S05]  /*0bb0*/  BRA `(.L_x_18) ;  /* 0x0000000000047947 */ /* 0x000fea0003800000 */
.L_x_10:
[----:B------:R-:W-:-:S07]  /*0bc0*/  FADD.FTZ R2, R2, R3 ;  /* 0x0000000302027221 */ /* 0x000fce0000010000 */
.L_x_18:
[----:B------:R-:W-:Y:S05]  /*0bd0*/  BSYNC.RECONVERGENT B1 ;  /* 0x0000000000017941 */ /* 0x000fea0003800200 */
.L_x_8:
[----:B------:R-:W-:-:S04]  /*0be0*/  IMAD.MOV.U32 R5, RZ, RZ, 0x0 ;  /* 0x00000000ff057424 */ /* 0x000fc800078e00ff */
[----:B0-----:R-:W-:Y:S05]  /*0bf0*/  RET.REL.NODEC R4 `(_Z14distanceKernalPffi) ;  /* 0xfffffff404007950 */ /* 0x001fea0003c3ffff */
.L_x_19:
[----:B------:R-:W-:-:S00]  /*0c00*/  BRA `(.L_x_19) ;  /* 0xfffffffc00fc7947 */ /* 0x000fc0000383ffff */
[----:B------:R-:W-:-:S00]  /*0c10*/  NOP ;  /* 0x0000000000007918 */ /* 0x000fc00000000000 */
        /* <DEDUP_REMOVED lines=14> */
.L_x_21:


//--------------------- .nv.global.init           --------------------------
	.section	.nv.global.init,"aw",@progbits
.nv.global.init:
	.type		$str,@object
	.size		$str,(.L_0 - $str)
$str:
        /*0000*/ 	.byte	0x69, 0x20, 0x3d, 0x20, 0x25, 0x32, 0x64, 0x3a, 0x20, 0x64, 0x69, 0x73, 0x74, 0x20, 0x66, 0x72
        /*0010*/ 	.byte	0x6f, 0x6d, 0x20, 0x25, 0x66, 0x20, 0x74, 0x6f, 0x20, 0x25, 0x66, 0x20, 0x69, 0x73, 0x20, 0x25
        /*0020*/ 	.byte	0x66, 0x2e, 0x0a, 0x00
.L_0:


//--------------------- .nv.shared.reserved.0     --------------------------
	.section	.nv.shared.reserved.0,"aw",@nobits
	.weak		__nv_reservedSMEM_offset_0_alias
	.size		__nv_reservedSMEM_offset_0_alias, 0, 64
	.other		__nv_reservedSMEM_offset_0_alias,@"STO_CUDA_RESERVED_SHARED STV_DEFAULT"
__nv_reservedSMEM_offset_0_alias:
	.zero		0
	.zero		64


//--------------------- .nv.constant0._Z14distanceKernalPffi --------------------------
	.section	.nv.constant0._Z14distanceKernalPffi,"a",@progbits
	.sectionflags	@""
	.align	4
.nv.constant0._Z14distanceKernalPffi:
	.zero		912


//--------------------- SYMBOLS --------------------------

	.type		.nv.reservedSmem.offset0,@object
	.size		.nv.reservedSmem.offset0,0x4
	.type		vprintf,@function
